	.headerflags	@"EF_CUDA_TEXMODE_UNIFIED EF_CUDA_64BIT_ADDRESS EF_CUDA_ACCELERATORS EF_CUDA_SM90 EF_CUDA_VIRTUAL_SM(EF_CUDA_SM90)"
	.elftype	@"ET_EXEC"


//--------------------- .nv.info                  --------------------------
	.section	.nv.info,"",@"SHT_CUDA_INFO"
	.align	4


	//----- nvinfo : EIATTR_REGCOUNT
	.align		4
        /*0000*/ 	.byte	0x04, 0x2f
        /*0002*/ 	.short	(.L_3 - .L_2)
	.align		4
.L_2:
        /*0004*/ 	.word	index@(triton_poi_fused__native_batch_norm_legit_no_training_13)
        /*0008*/ 	.word	0x00000012


	//----- nvinfo : EIATTR_MIN_STACK_SIZE
	.align		4
.L_3:
        /*000c*/ 	.byte	0x04, 0x12
        /*000e*/ 	.short	(.L_5 - .L_4)
	.align		4
.L_4:
        /*0010*/ 	.word	index@(triton_poi_fused__native_batch_norm_legit_no_training_13)
        /*0014*/ 	.word	0x00000000


	//----- nvinfo : EIATTR_FRAME_SIZE
	.align		4
.L_5:
        /*0018*/ 	.byte	0x04, 0x11
        /*001a*/ 	.short	(.L_7 - .L_6)
	.align		4
.L_6:
        /*001c*/ 	.word	index@(triton_poi_fused__native_batch_norm_legit_no_training_13)
        /*0020*/ 	.word	0x00000000


	//----- nvinfo : EIATTR_MIN_STACK_SIZE
	.align		4
.L_7:
        /*0024*/ 	.byte	0x04, 0x12
        /*0026*/ 	.short	(.L_9 - .L_8)
	.align		4
.L_8:
        /*0028*/ 	.word	index@(triton_poi_fused__native_batch_norm_legit_no_training_13)
        /*002c*/ 	.word	0x00000000
.L_9:


//--------------------- .nv.info.triton_poi_fused__native_batch_norm_legit_no_training_13 --------------------------
	.section	.nv.info.triton_poi_fused__native_batch_norm_legit_no_training_13,"",@"SHT_CUDA_INFO"
	.sectionflags	@""
	.align	4


	//----- nvinfo : EIATTR_CUDA_API_VERSION
	.align		4
        /*0000*/ 	.byte	0x04, 0x37
        /*0002*/ 	.short	(.L_11 - .L_10)
.L_10:
        /*0004*/ 	.word	0x0000007c


	//----- nvinfo : EIATTR_KPARAM_INFO
	.align		4
.L_11:
        /*0008*/ 	.byte	0x04, 0x17
        /*000a*/ 	.short	(.L_13 - .L_12)
.L_12:
        /*000c*/ 	.word	0x00000000
        /*0010*/ 	.short	0x0006
        /*0012*/ 	.short	0x0030
        /*0014*/ 	.byte	0x00, 0xf0, 0x11, 0x00


	//----- nvinfo : EIATTR_KPARAM_INFO
	.align		4
.L_13:
        /*0018*/ 	.byte	0x04, 0x17
        /*001a*/ 	.short	(.L_15 - .L_14)
.L_14:
        /*001c*/ 	.word	0x00000000
        /*0020*/ 	.short	0x0005
        /*0022*/ 	.short	0x0028
        /*0024*/ 	.byte	0x00, 0xf4, 0x21, 0x00


	//----- nvinfo : EIATTR_KPARAM_INFO
	.align		4
.L_15:
        /*0028*/ 	.byte	0x04, 0x17
        /*002a*/ 	.short	(.L_17 - .L_16)
.L_16:
        /*002c*/ 	.word	0x00000000
        /*0030*/ 	.short	0x0004
        /*0032*/ 	.short	0x0020
        /*0034*/ 	.byte	0x00, 0xf4, 0x21, 0x00


	//----- nvinfo : EIATTR_KPARAM_INFO
	.align		4
.L_17:
        /*0038*/ 	.byte	0x04, 0x17
        /*003a*/ 	.short	(.L_19 - .L_18)
.L_18:
        /*003c*/ 	.word	0x00000000
        /*0040*/ 	.short	0x0003
        /*0042*/ 	.short	0x0018
        /*0044*/ 	.byte	0x00, 0xf4, 0x21, 0x00


	//----- nvinfo : EIATTR_KPARAM_INFO
	.align		4
.L_19:
        /*0048*/ 	.byte	0x04, 0x17
        /*004a*/ 	.short	(.L_21 - .L_20)
.L_20:
        /*004c*/ 	.word	0x00000000
        /*0050*/ 	.short	0x0002
        /*0052*/ 	.short	0x0010
        /*0054*/ 	.byte	0x00, 0xf4, 0x21, 0x00


	//----- nvinfo : EIATTR_KPARAM_INFO
	.align		4
.L_21:
        /*0058*/ 	.byte	0x04, 0x17
        /*005a*/ 	.short	(.L_23 - .L_22)
.L_22:
        /*005c*/ 	.word	0x00000000
        /*0060*/ 	.short	0x0001
        /*0062*/ 	.short	0x0008
        /*0064*/ 	.byte	0x00, 0xf4, 0x21, 0x00


	//----- nvinfo : EIATTR_KPARAM_INFO
	.align		4
.L_23:
        /*0068*/ 	.byte	0x04, 0x17
        /*006a*/ 	.short	(.L_25 - .L_24)
.L_24:
        /*006c*/ 	.word	0x00000000
        /*0070*/ 	.short	0x0000
        /*0072*/ 	.short	0x0000
        /*0074*/ 	.byte	0x00, 0xf4, 0x21, 0x00


	//----- nvinfo : EIATTR_SPARSE_MMA_MASK
	.align		4
.L_25:
        /*0078*/ 	.byte	0x03, 0x50
        /*007a*/ 	.short	0x0000


	//----- nvinfo : EIATTR_MAXREG_COUNT
	.align		4
        /*007c*/ 	.byte	0x03, 0x1b
        /*007e*/ 	.short	0x00ff


	//----- nvinfo : EIATTR_EXIT_INSTR_OFFSETS
	.align		4
        /*0080*/ 	.byte	0x04, 0x1c
        /*0082*/ 	.short	(.L_27 - .L_26)


	//   ....[0]....
.L_26:
        /*0084*/ 	.word	0x000002d0


	//   ....[1]....
        /*0088*/ 	.word	0x000002f0


	//----- nvinfo : EIATTR_REQNTID
	.align		4
.L_27:
        /*008c*/ 	.byte	0x04, 0x10
        /*008e*/ 	.short	(.L_29 - .L_28)
.L_28:
        /*0090*/ 	.word	0x00000080
        /*0094*/ 	.word	0x00000001
        /*0098*/ 	.word	0x00000001


	//----- nvinfo : EIATTR_CBANK_PARAM_SIZE
	.align		4
.L_29:
        /*009c*/ 	.byte	0x03, 0x19
        /*009e*/ 	.short	0x0034


	//----- nvinfo : EIATTR_PARAM_CBANK
	.align		4
        /*00a0*/ 	.byte	0x04, 0x0a
        /*00a2*/ 	.short	(.L_31 - .L_30)
	.align		4
.L_30:
        /*00a4*/ 	.word	index@(.nv.constant0.triton_poi_fused__native_batch_norm_legit_no_training_13)
        /*00a8*/ 	.short	0x0210
        /*00aa*/ 	.short	0x0034


	//----- nvinfo : EIATTR_SW_WAR
	.align		4
.L_31:
        /*00ac*/ 	.byte	0x04, 0x36
        /*00ae*/ 	.short	(.L_33 - .L_32)
.L_32:
        /*00b0*/ 	.word	0x00000008
.L_33:


//--------------------- .nv.callgraph             --------------------------
	.section	.nv.callgraph,"",@"SHT_CUDA_CALLGRAPH"
	.align	4
	.sectionentsize	8
	.align		4
        /*0000*/ 	.word	0x00000000
	.align		4
        /*0004*/ 	.word	0xffffffff
	.align		4
        /*0008*/ 	.word	0x00000000
	.align		4
        /*000c*/ 	.word	0xfffffffe
	.align		4
        /*0010*/ 	.word	0x00000000
	.align		4
        /*0014*/ 	.word	0xfffffffd
	.align		4
        /*0018*/ 	.word	0x00000000
	.align		4
        /*001c*/ 	.word	0xfffffffc


//--------------------- .nv.constant4             --------------------------
	.section	.nv.constant4,"a",@progbits
	.align	8
	.align		8
.nv.constant4:
        /*0000*/ 	.dword	_$_str
	.align		8
        /*0008*/ 	.dword	_$_str_$_2


//--------------------- .text.triton_poi_fused__native_batch_norm_legit_no_training_13 --------------------------
	.section	.text.triton_poi_fused__native_batch_norm_legit_no_training_13,"ax",@progbits
	.align	128
        .global         triton_poi_fused__native_batch_norm_legit_no_training_13
        .type           triton_poi_fused__native_batch_norm_legit_no_training_13,@function
        .size           triton_poi_fused__native_batch_norm_legit_no_training_13,(.L_x_1 - triton_poi_fused__native_batch_norm_legit_no_training_13)
        .other          triton_poi_fused__native_batch_norm_legit_no_training_13,@"STO_CUDA_ENTRY STV_DEFAULT"
triton_poi_fused__native_batch_norm_legit_no_training_13:
.text.triton_poi_fused__native_batch_norm_legit_no_training_13:
[----:B------:R-:W0:Y:S01]  /*0000*/  LDC R1, c[0x0][0x28] ;  /* 0x00000a00ff017b82 */ /* 0x000e220000000800 */
[----:B------:R-:W1:Y:S07]  /*0010*/  S2R R0, SR_TID.X ;  /* 0x0000000000007919 */ /* 0x000e6e0000002100 */
[----:B------:R-:W2:Y:S01]  /*0020*/  LDC.64 R8, c[0x0][0x220] ;  /* 0x00008800ff087b82 */ /* 0x000ea20000000a00 */
[----:B------:R-:W-:Y:S01]  /*0030*/  HFMA2.MMA R14, -RZ, RZ, 0, 0 ;  /* 0x00000000ff0e7435 */ /* 0x000fe200000001ff */
[----:B------:R-:W-:Y:S01]  /*0040*/  ULDC.64 UR4, c[0x0][0x208] ;  /* 0x0000820000047ab9 */ /* 0x000fe20000000a00 */
[----:B------:R-:W3:Y:S05]  /*0050*/  S2R R3, SR_CTAID.X ;  /* 0x0000000000037919 */ /* 0x000eea0000002500 */
[----:B------:R-:W4:Y:S08]  /*0060*/  LDC.64 R4, c[0x0][0x210] ;  /* 0x00008400ff047b82 */ /* 0x000f300000000a00 */
[----:B------:R-:W5:Y:S08]  /*0070*/  LDC.64 R6, c[0x0][0x218] ;  /* 0x00008600ff067b82 */ /* 0x000f700000000a00 */
[----:B------:R-:W5:Y:S01]  /*0080*/  LDC.64 R10, c[0x0][0x228] ;  /* 0x00008a00ff0a7b82 */ /* 0x000f620000000a00 */
[----:B-1----:R-:W-:-:S07]  /*0090*/  LOP3.LUT R0, R0, 0x7f, RZ, 0xc0, !PT ;  /* 0x0000007f00007812 */ /* 0x002fce00078ec0ff */
[----:B------:R-:W1:Y:S01]  /*00a0*/  LDC.64 R12, c[0x0][0x230] ;  /* 0x00008c00ff0c7b82 */ /* 0x000e620000000a00 */
[----:B---3--:R-:W-:-:S04]  /*00b0*/  LEA R0, R3, R0, 0x7 ;  /* 0x0000000003007211 */ /* 0x008fc800078e38ff */
[C---:B------:R-:W-:Y:S01]  /*00c0*/  ISETP.GE.AND P2, PT, R0.reuse, 0xa00, PT ;  /* 0x00000a000000780c */ /* 0x040fe20003f46270 */
[----:B------:R-:W-:-:S05]  /*00d0*/  IMAD.HI R2, R0, 0x66666667, RZ ;  /* 0x6666666700027827 */ /* 0x000fca00078e02ff */
[----:B------:R-:W-:-:S04]  /*00e0*/  SHF.R.U32.HI R3, RZ, 0x1f, R2 ;  /* 0x0000001fff037819 */ /* 0x000fc80000011602 */
[----:B------:R-:W-:-:S05]  /*00f0*/  LEA.HI.SX32 R3, R2, R3, 0x1c ;  /* 0x0000000302037211 */ /* 0x000fca00078fe2ff */
[----:B------:R-:W-:-:S04]  /*0100*/  IMAD R15, R3, -0x28, R0 ;  /* 0xffffffd8030f7824 */ /* 0x000fc800078e0200 */
[----:B--2---:R-:W-:-:S05]  /*0110*/  IMAD.WIDE R8, R15, 0x4, R8 ;  /* 0x000000040f087825 */ /* 0x004fca00078e0208 */
[----:B------:R2:W3:Y:S01]  /*0120*/  @!P2 LDG.E.EL R14, desc[UR4][R8.64] ;  /* 0x00000004080ea981 */ /* 0x0004e2000c2e1900 */
[----:B------:R-:W-:Y:S01]  /*0130*/  CS2R R2, SRZ ;  /* 0x0000000000027805 */ /* 0x000fe2000001ff00 */
[----:B----4-:R-:W-:-:S04]  /*0140*/  IMAD.WIDE R4, R0, 0x4, R4 ;  /* 0x0000000400047825 */ /* 0x010fc800078e0204 */
[C---:B-----5:R-:W-:Y:S01]  /*0150*/  IMAD.WIDE R6, R15.reuse, 0x4, R6 ;  /* 0x000000040f067825 */ /* 0x060fe200078e0206 */
[----:B------:R4:W5:Y:S03]  /*0160*/  @!P2 LDG.E R2, desc[UR4][R4.64] ;  /* 0x000000040402a981 */ /* 0x000966000c1e1900 */
[C---:B0-2---:R-:W-:Y:S01]  /*0170*/  IMAD.WIDE R8, R15.reuse, 0x4, R10 ;  /* 0x000000040f087825 */ /* 0x045fe200078e020a */
[----:B------:R0:W5:Y:S03]  /*0180*/  @!P2 LDG.E.EL R3, desc[UR4][R6.64] ;  /* 0x000000040603a981 */ /* 0x000166000c2e1900 */
[----:B-1----:R-:W-:Y:S01]  /*0190*/  IMAD.WIDE R10, R15, 0x4, R12 ;  /* 0x000000040f0a7825 */ /* 0x002fe200078e020c */
[----:B------:R-:W-:Y:S01]  /*01a0*/  CS2R R12, SRZ ;  /* 0x00000000000c7805 */ /* 0x000fe2000001ff00 */
[----:B----4-:R-:W1:Y:S05]  /*01b0*/  LDC.64 R4, c[0x0][0x238] ;  /* 0x00008e00ff047b82 */ /* 0x010e6a0000000a00 */
[----:B------:R-:W2:Y:S04]  /*01c0*/  @!P2 LDG.E.EL R12, desc[UR4][R8.64] ;  /* 0x00000004080ca981 */ /* 0x000ea8000c2e1900 */
[----:B------:R-:W2:Y:S01]  /*01d0*/  @!P2 LDG.E.EL R13, desc[UR4][R10.64] ;  /* 0x000000040a0da981 */ /* 0x000ea2000c2e1900 */
[----:B0-----:R-:W-:Y:S01]  /*01e0*/  MOV R6, 0x3e800000 ;  /* 0x3e80000000067802 */ /* 0x001fe20000000f00 */
[----:B---3--:R-:W-:-:S04]  /*01f0*/  FADD R14, R14, 9.9999997473787516356e-06 ;  /* 0x3727c5ac0e0e7421 */ /* 0x008fc80000000000 */
[----:B------:R-:W0:Y:S01]  /*0200*/  MUFU.SQRT R15, R14 ;  /* 0x0000000e000f7308 */ /* 0x000e220000002000 */
[----:B-----5:R-:W-:Y:S01]  /*0210*/  FADD R2, -R3, R2 ;  /* 0x0000000203027221 */ /* 0x020fe20000000100 */
[C---:B0-----:R-:W-:Y:S02]  /*0220*/  FSETP.GT.AND P0, PT, R15.reuse, 8.50705917302346158658e+37, PT ;  /* 0x7e8000000f00780b */ /* 0x041fe40003f04000 */
[----:B------:R-:W-:Y:S02]  /*0230*/  FSETP.GEU.AND P1, PT, R15, 1.175494350822287508e-38, PT ;  /* 0x008000000f00780b */ /* 0x000fe40003f2e000 */
[----:B------:R-:W-:-:S09]  /*0240*/  FSEL R6, R6, 1, P0 ;  /* 0x3f80000006067808 */ /* 0x000fd20000000000 */
[----:B------:R-:W-:Y:S02]  /*0250*/  @P0 FMUL R15, R15, 0.25 ;  /* 0x3e8000000f0f0820 */ /* 0x000fe40000400000 */
[----:B------:R-:W-:Y:S02]  /*0260*/  @!P1 FMUL R6, R6, 16777216 ;  /* 0x4b80000006069820 */ /* 0x000fe40000400000 */
[----:B------:R-:W-:-:S06]  /*0270*/  @!P1 FMUL R15, R15, 16777216 ;  /* 0x4b8000000f0f9820 */ /* 0x000fcc0000400000 */
[----:B------:R-:W0:Y:S02]  /*0280*/  MUFU.RCP R15, R15 ;  /* 0x0000000f000f7308 */ /* 0x000e240000001000 */
[----:B0-----:R-:W-:-:S04]  /*0290*/  FMUL R3, R15, R6 ;  /* 0x000000060f037220 */ /* 0x001fc80000400000 */
[----:B------:R-:W-:Y:S01]  /*02a0*/  FMUL R6, R2, R3 ;  /* 0x0000000302067220 */ /* 0x000fe20000400000 */
[----:B-1----:R-:W-:-:S04]  /*02b0*/  IMAD.WIDE R2, R0, 0x4, R4 ;  /* 0x0000000400027825 */ /* 0x002fc800078e0204 */
[----:B--2---:R-:W-:Y:S01]  /*02c0*/  FFMA R13, R6, R12, R13 ;  /* 0x0000000c060d7223 */ /* 0x004fe2000000000d */
[----:B------:R-:W-:Y:S06]  /*02d0*/  @P2 EXIT ;  /* 0x000000000000294d */ /* 0x000fec0003800000 */
[----:B------:R-:W-:Y:S01]  /*02e0*/  STG.E desc[UR4][R2.64], R13 ;  /* 0x0000000d02007986 */ /* 0x000fe2000c101904 */
[----:B------:R-:W-:Y:S05]  /*02f0*/  EXIT ;  /* 0x000000000000794d */ /* 0x000fea0003800000 */
.L_x_0:
[----:B------:R-:W-:-:S00]  /*0300*/  BRA `(.L_x_0) ;  /* 0xfffffffc00fc7947 */ /* 0x000fc0000383ffff */
[----:B------:R-:W-:-:S00]  /*0310*/  NOP ;  /* 0x0000000000007918 */ /* 0x000fc00000000000 */
        /* <DEDUP_REMOVED lines=14> */
.L_x_1:


//--------------------- .nv.global.init           --------------------------
	.section	.nv.global.init,"aw",@progbits
.nv.global.init:
	.type		_$_str,@object
	.size		_$_str,(_$_str_$_2 - _$_str)
_$_str:
        /*0000*/ 	.byte	0x5f, 0x5f, 0x43, 0x55, 0x44, 0x41, 0x5f, 0x46, 0x54, 0x5a, 0x00
	.type		_$_str_$_2,@object
	.size		_$_str_$_2,(.L_1 - _$_str_$_2)
_$_str_$_2:
        /*000b*/ 	.byte	0x5f, 0x5f, 0x43, 0x55, 0x44, 0x41, 0x5f, 0x50, 0x52, 0x45, 0x43, 0x5f, 0x53, 0x51, 0x52, 0x54
        /*001b*/ 	.byte	0x00
.L_1:


//--------------------- .nv.constant0.triton_poi_fused__native_batch_norm_legit_no_training_13 --------------------------
	.section	.nv.constant0.triton_poi_fused__native_batch_norm_legit_no_training_13,"a",@progbits
	.sectionflags	@""
	.align	4
.nv.constant0.triton_poi_fused__native_batch_norm_legit_no_training_13:
	.zero		580
